//
// Generated by NVIDIA NVVM Compiler
//
// Compiler Build ID: CL-36424714
// Cuda compilation tools, release 13.0, V13.0.88
// Based on NVVM 20.0.0
//

.version 9.0
.target sm_100
.address_size 64

	// .globl	_Z15sumGlobalAtomicPKfiPf

.visible .entry _Z15sumGlobalAtomicPKfiPf(
	.param .u64 .ptr .align 1 _Z15sumGlobalAtomicPKfiPf_param_0,
	.param .u32 _Z15sumGlobalAtomicPKfiPf_param_1,
	.param .u64 .ptr .align 1 _Z15sumGlobalAtomicPKfiPf_param_2
)
{
	.reg .pred 	%p<7>;
	.reg .b32 	%r<31>;
	.reg .b32 	%f<26>;
	.reg .b64 	%rd<13>;

	ld.param.u64 	%rd3, [_Z15sumGlobalAtomicPKfiPf_param_0];
	ld.param.u32 	%r12, [_Z15sumGlobalAtomicPKfiPf_param_1];
	ld.param.u64 	%rd2, [_Z15sumGlobalAtomicPKfiPf_param_2];
	cvta.to.global.u64 	%rd1, %rd3;
	mov.u32 	%r13, %ctaid.x;
	mov.u32 	%r14, %ntid.x;
	mov.u32 	%r15, %tid.x;
	mad.lo.s32 	%r29, %r13, %r14, %r15;
	mov.u32 	%r16, %nctaid.x;
	mul.lo.s32 	%r2, %r14, %r16;
	setp.ge.s32 	%p1, %r29, %r12;
	mov.f32 	%f25, 0f00000000;
	@%p1 bra 	$L__BB0_7;
	add.s32 	%r17, %r29, %r2;
	max.s32 	%r18, %r12, %r17;
	setp.lt.s32 	%p2, %r17, %r12;
	selp.u32 	%r19, 1, 0, %p2;
	add.s32 	%r20, %r17, %r19;
	sub.s32 	%r21, %r18, %r20;
	div.u32 	%r22, %r21, %r2;
	add.s32 	%r3, %r22, %r19;
	and.b32  	%r23, %r3, 3;
	setp.eq.s32 	%p3, %r23, 3;
	mov.f32 	%f25, 0f00000000;
	@%p3 bra 	$L__BB0_4;
	add.s32 	%r24, %r3, 1;
	and.b32  	%r25, %r24, 3;
	neg.s32 	%r27, %r25;
	mov.f32 	%f25, 0f00000000;
$L__BB0_3:
	.pragma "nounroll";
	mul.wide.s32 	%rd4, %r29, 4;
	add.s64 	%rd5, %rd1, %rd4;
	ld.global.nc.f32 	%f12, [%rd5];
	add.f32 	%f25, %f25, %f12;
	add.s32 	%r29, %r29, %r2;
	add.s32 	%r27, %r27, 1;
	setp.ne.s32 	%p4, %r27, 0;
	@%p4 bra 	$L__BB0_3;
$L__BB0_4:
	setp.lt.u32 	%p5, %r3, 3;
	@%p5 bra 	$L__BB0_7;
	mul.wide.s32 	%rd8, %r2, 4;
	shl.b32 	%r26, %r2, 2;
$L__BB0_6:
	mul.wide.s32 	%rd6, %r29, 4;
	add.s64 	%rd7, %rd1, %rd6;
	ld.global.nc.f32 	%f13, [%rd7];
	add.f32 	%f14, %f25, %f13;
	add.s64 	%rd9, %rd7, %rd8;
	ld.global.nc.f32 	%f15, [%rd9];
	add.f32 	%f16, %f14, %f15;
	add.s64 	%rd10, %rd9, %rd8;
	ld.global.nc.f32 	%f17, [%rd10];
	add.f32 	%f18, %f16, %f17;
	add.s64 	%rd11, %rd10, %rd8;
	ld.global.nc.f32 	%f19, [%rd11];
	add.f32 	%f25, %f18, %f19;
	add.s32 	%r29, %r26, %r29;
	setp.lt.s32 	%p6, %r29, %r12;
	@%p6 bra 	$L__BB0_6;
$L__BB0_7:
	cvta.to.global.u64 	%rd12, %rd2;
	atom.global.add.f32 	%f20, [%rd12], %f25;
	ret;

}


// ===== COMPILED SASS (sm_100) =====

	.target	sm_100

	.elftype	@"ET_EXEC"


//--------------------- .note.nv.tkinfo           --------------------------
	.section	.note.nv.tkinfo,"",@"SHT_NOTE"
	.sectionflags	@"SHF_NOTE_NV_TKINFO"
	.tkinfo
        /*0018*/ 	.word	0x00000002
        /*0030*/ 	.string	""
        /*0030*/ 	.string	"ptxas"
        /*0030*/ 	.string	"Cuda compilation tools, release 13.0, V13.0.88"
        /*0030*/ 	.string	"Build cuda_13.0.r13.0/compiler.36424714_0"
        /*0030*/ 	.string	"-arch sm_100 -m 64 "



//--------------------- .note.nv.cuinfo           --------------------------
	.section	.note.nv.cuinfo,"",@"SHT_NOTE"
	.sectionflags	@"SHF_NOTE_NV_CUINFO"
        /*0018*/ 	.short	0x0002
        /*001a*/ 	.short	0x0064
        /*001c*/ 	.short	0x0082
	.zero		2


//--------------------- .nv.info                  --------------------------
	.section	.nv.info,"",@"SHT_CUDA_INFO"
	.align	4


	//----- nvinfo : EIATTR_REGCOUNT
	.align		4
        /*0000*/ 	.byte	0x04, 0x2f
        /*0002*/ 	.short	(.L_1 - .L_0)
	.align		4
.L_0:
        /*0004*/ 	.word	index@(_Z15sumGlobalAtomicPKfiPf)
        /*0008*/ 	.word	0x00000010


	//----- nvinfo : EIATTR_FRAME_SIZE
	.align		4
.L_1:
        /*000c*/ 	.byte	0x04, 0x11
        /*000e*/ 	.short	(.L_3 - .L_2)
	.align		4
.L_2:
        /*0010*/ 	.word	index@(_Z15sumGlobalAtomicPKfiPf)
        /*0014*/ 	.word	0x00000000


	//----- nvinfo : EIATTR_MIN_STACK_SIZE
	.align		4
.L_3:
        /*0018*/ 	.byte	0x04, 0x12
        /*001a*/ 	.short	(.L_5 - .L_4)
	.align		4
.L_4:
        /*001c*/ 	.word	index@(_Z15sumGlobalAtomicPKfiPf)
        /*0020*/ 	.word	0x00000000
.L_5:


//--------------------- .nv.compat                --------------------------
	.section	.nv.compat,"",@"SHT_CUDA_COMPAT_INFO"
	.align	4
        /*0000*/ 	.byte	0x02, 0x09, 0x00, 0x00, 0x02, 0x02, 0x01, 0x00, 0x02, 0x05, 0x05, 0x00, 0x03, 0x07, 0x01, 0x01
        /*0010*/ 	.byte	0x02, 0x03, 0x00, 0x00, 0x02, 0x06, 0x01, 0x00, 0x04, 0x0b, 0x08, 0x00, 0x09, 0x00, 0x00, 0x00
        /*0020*/ 	.byte	0x00, 0x00, 0x00, 0x00


//--------------------- .nv.info._Z15sumGlobalAtomicPKfiPf --------------------------
	.section	.nv.info._Z15sumGlobalAtomicPKfiPf,"",@"SHT_CUDA_INFO"
	.sectionflags	@""
	.align	4


	//----- nvinfo : EIATTR_CUDA_API_VERSION
	.align		4
        /*0000*/ 	.byte	0x04, 0x37
        /*0002*/ 	.short	(.L_7 - .L_6)
.L_6:
        /*0004*/ 	.word	0x00000082


	//----- nvinfo : EIATTR_KPARAM_INFO
	.align		4
.L_7:
        /*0008*/ 	.byte	0x04, 0x17
        /*000a*/ 	.short	(.L_9 - .L_8)
.L_8:
        /*000c*/ 	.word	0x00000000
        /*0010*/ 	.short	0x0002
        /*0012*/ 	.short	0x0010
        /*0014*/ 	.byte	0x00, 0xf5, 0x21, 0x00


	//----- nvinfo : EIATTR_KPARAM_INFO
	.align		4
.L_9:
        /*0018*/ 	.byte	0x04, 0x17
        /*001a*/ 	.short	(.L_11 - .L_10)
.L_10:
        /*001c*/ 	.word	0x00000000
        /*0020*/ 	.short	0x0001
        /*0022*/ 	.short	0x0008
        /*0024*/ 	.byte	0x00, 0xf0, 0x11, 0x00


	//----- nvinfo : EIATTR_KPARAM_INFO
	.align		4
.L_11:
        /*0028*/ 	.byte	0x04, 0x17
        /*002a*/ 	.short	(.L_13 - .L_12)
.L_12:
        /*002c*/ 	.word	0x00000000
        /*0030*/ 	.short	0x0000
        /*0032*/ 	.short	0x0000
        /*0034*/ 	.byte	0x00, 0xf5, 0x21, 0x00


	//----- nvinfo : EIATTR_SPARSE_MMA_MASK
	.align		4
.L_13:
        /*0038*/ 	.byte	0x03, 0x50
        /*003a*/ 	.short	0x0000


	//----- nvinfo : EIATTR_MAXREG_COUNT
	.align		4
        /*003c*/ 	.byte	0x03, 0x1b
        /*003e*/ 	.short	0x00ff


	//----- nvinfo : EIATTR_MERCURY_ISA_VERSION
	.align		4
        /*0040*/ 	.byte	0x03, 0x5f
        /*0042*/ 	.short	0x0101


	//----- nvinfo : EIATTR_VRC_CTA_INIT_COUNT
	.align		4
        /*0044*/ 	.byte	0x02, 0x4a
	.zero		1
	.zero		1


	//----- nvinfo : EIATTR_EXIT_INSTR_OFFSETS
	.align		4
        /*0048*/ 	.byte	0x04, 0x1c
        /*004a*/ 	.short	(.L_15 - .L_14)


	//   ....[0]....
.L_14:
        /*004c*/ 	.word	0x000004c0


	//----- nvinfo : EIATTR_CRS_STACK_SIZE
	.align		4
.L_15:
        /*0050*/ 	.byte	0x04, 0x1e
        /*0052*/ 	.short	(.L_17 - .L_16)
.L_16:
        /*0054*/ 	.word	0x00000000


	//----- nvinfo : EIATTR_CBANK_PARAM_SIZE
	.align		4
.L_17:
        /*0058*/ 	.byte	0x03, 0x19
        /*005a*/ 	.short	0x0018


	//----- nvinfo : EIATTR_PARAM_CBANK
	.align		4
        /*005c*/ 	.byte	0x04, 0x0a
        /*005e*/ 	.short	(.L_19 - .L_18)
	.align		4
.L_18:
        /*0060*/ 	.word	index@(.nv.constant0._Z15sumGlobalAtomicPKfiPf)
        /*0064*/ 	.short	0x0380
        /*0066*/ 	.short	0x0018


	//----- nvinfo : EIATTR_SW_WAR
	.align		4
.L_19:
        /*0068*/ 	.byte	0x04, 0x36
        /*006a*/ 	.short	(.L_21 - .L_20)
.L_20:
        /*006c*/ 	.word	0x00000008
.L_21:


//--------------------- .nv.callgraph             --------------------------
	.section	.nv.callgraph,"",@"SHT_CUDA_CALLGRAPH"
	.align	4
	.sectionentsize	8
	.align		4
        /*0000*/ 	.word	0x00000000
	.align		4
        /*0004*/ 	.word	0xffffffff
	.align		4
        /*0008*/ 	.word	0x00000000
	.align		4
        /*000c*/ 	.word	0xfffffffe
	.align		4
        /*0010*/ 	.word	0x00000000
	.align		4
        /*0014*/ 	.word	0xfffffffd
	.align		4
        /*0018*/ 	.word	0x00000000
	.align		4
        /*001c*/ 	.word	0xfffffffc


//--------------------- .text._Z15sumGlobalAtomicPKfiPf --------------------------
	.section	.text._Z15sumGlobalAtomicPKfiPf,"ax",@progbits
	.align	128
        .global         _Z15sumGlobalAtomicPKfiPf
        .type           _Z15sumGlobalAtomicPKfiPf,@function
        .size           _Z15sumGlobalAtomicPKfiPf,(.L_x_7 - _Z15sumGlobalAtomicPKfiPf)
        .other          _Z15sumGlobalAtomicPKfiPf,@"STO_CUDA_ENTRY STV_DEFAULT"
_Z15sumGlobalAtomicPKfiPf:
.text._Z15sumGlobalAtomicPKfiPf:
[----:B------:R-:W-:Y:S01]  /*0000*/  LDC R1, c[0x0][0x37c] ;  /* 0x0000df00ff017b82 */ /* 0x000fe20000000800 */
[----:B------:R-:W0:Y:S07]  /*0010*/  S2R R3, SR_TID.X ;  /* 0x0000000000037919 */ /* 0x000e2e0000002100 */
[----:B------:R-:W0:Y:S01]  /*0020*/  S2UR UR6, SR_CTAID.X ;  /* 0x00000000000679c3 */ /* 0x000e220000002500 */
[----:B------:R-:W1:Y:S01]  /*0030*/  LDCU UR8, c[0x0][0x388] ;  /* 0x00007100ff0877ac */ /* 0x000e620008000800 */
[----:B------:R-:W-:Y:S01]  /*0040*/  BSSY.RECONVERGENT B0, `(.L_x_0) ;  /* 0x0000045000007945 */ /* 0x000fe20003800200 */
[----:B------:R-:W-:Y:S01]  /*0050*/  HFMA2 R13, -RZ, RZ, 0, 0 ;  /* 0x00000000ff0d7431 */ /* 0x000fe200000001ff */
[----:B------:R-:W2:Y:S04]  /*0060*/  LDCU.64 UR4, c[0x0][0x358] ;  /* 0x00006b00ff0477ac */ /* 0x000ea80008000a00 */
[----:B------:R-:W0:Y:S01]  /*0070*/  LDC R0, c[0x0][0x360] ;  /* 0x0000d800ff007b82 */ /* 0x000e220000000800 */
[----:B------:R-:W3:Y:S01]  /*0080*/  LDCU UR7, c[0x0][0x370] ;  /* 0x00006e00ff0777ac */ /* 0x000ee20008000800 */
[----:B0-----:R-:W-:-:S02]  /*0090*/  IMAD R3, R0, UR6, R3 ;  /* 0x0000000600037c24 */ /* 0x001fc4000f8e0203 */
[----:B---3--:R-:W-:-:S03]  /*00a0*/  IMAD R0, R0, UR7, RZ ;  /* 0x0000000700007c24 */ /* 0x008fc6000f8e02ff */
[----:B-1----:R-:W-:-:S13]  /*00b0*/  ISETP.GE.AND P0, PT, R3, UR8, PT ;  /* 0x0000000803007c0c */ /* 0x002fda000bf06270 */
[----:B--2---:R-:W-:Y:S05]  /*00c0*/  @P0 BRA `(.L_x_1) ;  /* 0x0000000000f00947 */ /* 0x004fea0003800000 */
[----:B------:R-:W0:Y:S01]  /*00d0*/  I2F.U32.RP R8, R0 ;  /* 0x0000000000087306 */ /* 0x000e220000209000 */
[C---:B------:R-:W-:Y:S01]  /*00e0*/  IADD3 R2, PT, PT, R0.reuse, R3, RZ ;  /* 0x0000000300027210 */ /* 0x040fe20007ffe0ff */
[----:B------:R-:W-:Y:S01]  /*00f0*/  IMAD.MOV R9, RZ, RZ, -R0 ;  /* 0x000000ffff097224 */ /* 0x000fe200078e0a00 */
[----:B------:R-:W-:Y:S01]  /*0100*/  ISETP.NE.U32.AND P2, PT, R0, RZ, PT ;  /* 0x000000ff0000720c */ /* 0x000fe20003f45070 */
[----:B------:R-:W-:Y:S01]  /*0110*/  BSSY.RECONVERGENT B1, `(.L_x_2) ;  /* 0x0000026000017945 */ /* 0x000fe20003800200 */
[C---:B------:R-:W-:Y:S01]  /*0120*/  ISETP.GE.AND P0, PT, R2.reuse, UR8, PT ;  /* 0x0000000802007c0c */ /* 0x040fe2000bf06270 */
[----:B------:R-:W-:Y:S01]  /*0130*/  IMAD.MOV.U32 R13, RZ, RZ, RZ ;  /* 0x000000ffff0d7224 */ /* 0x000fe200078e00ff */
[----:B------:R-:W-:Y:S02]  /*0140*/  VIMNMX R7, PT, PT, R2, UR8, !PT ;  /* 0x0000000802077c48 */ /* 0x000fe4000ffe0100 */
[----:B------:R-:W-:-:S04]  /*0150*/  SEL R6, RZ, 0x1, P0 ;  /* 0x00000001ff067807 */ /* 0x000fc80000000000 */
[----:B------:R-:W-:Y:S01]  /*0160*/  IADD3 R7, PT, PT, R7, -R2, -R6 ;  /* 0x8000000207077210 */ /* 0x000fe20007ffe806 */
[----:B0-----:R-:W0:Y:S02]  /*0170*/  MUFU.RCP R8, R8 ;  /* 0x0000000800087308 */ /* 0x001e240000001000 */
[----:B0-----:R-:W-:-:S06]  /*0180*/  IADD3 R4, PT, PT, R8, 0xffffffe, RZ ;  /* 0x0ffffffe08047810 */ /* 0x001fcc0007ffe0ff */
[----:B------:R0:W1:Y:S02]  /*0190*/  F2I.FTZ.U32.TRUNC.NTZ R5, R4 ;  /* 0x0000000400057305 */ /* 0x000064000021f000 */
[----:B0-----:R-:W-:Y:S02]  /*01a0*/  IMAD.MOV.U32 R4, RZ, RZ, RZ ;  /* 0x000000ffff047224 */ /* 0x001fe400078e00ff */
[----:B-1----:R-:W-:-:S04]  /*01b0*/  IMAD R9, R9, R5, RZ ;  /* 0x0000000509097224 */ /* 0x002fc800078e02ff */
[----:B------:R-:W-:-:S06]  /*01c0*/  IMAD.HI.U32 R8, R5, R9, R4 ;  /* 0x0000000905087227 */ /* 0x000fcc00078e0004 */
[----:B------:R-:W-:-:S05]  /*01d0*/  IMAD.HI.U32 R5, R8, R7, RZ ;  /* 0x0000000708057227 */ /* 0x000fca00078e00ff */
[----:B------:R-:W-:-:S05]  /*01e0*/  IADD3 R2, PT, PT, -R5, RZ, RZ ;  /* 0x000000ff05027210 */ /* 0x000fca0007ffe1ff */
[----:B------:R-:W-:-:S05]  /*01f0*/  IMAD R7, R0, R2, R7 ;  /* 0x0000000200077224 */ /* 0x000fca00078e0207 */
[----:B------:R-:W-:-:S13]  /*0200*/  ISETP.GE.U32.AND P0, PT, R7, R0, PT ;  /* 0x000000000700720c */ /* 0x000fda0003f06070 */
[----:B------:R-:W-:Y:S01]  /*0210*/  @P0 IMAD.IADD R7, R7, 0x1, -R0 ;  /* 0x0000000107070824 */ /* 0x000fe200078e0a00 */
[----:B------:R-:W-:-:S04]  /*0220*/  @P0 IADD3 R5, PT, PT, R5, 0x1, RZ ;  /* 0x0000000105050810 */ /* 0x000fc80007ffe0ff */
[----:B------:R-:W-:-:S13]  /*0230*/  ISETP.GE.U32.AND P1, PT, R7, R0, PT ;  /* 0x000000000700720c */ /* 0x000fda0003f26070 */
[----:B------:R-:W-:Y:S01]  /*0240*/  @P1 VIADD R5, R5, 0x1 ;  /* 0x0000000105051836 */ /* 0x000fe20000000000 */
[----:B------:R-:W-:-:S04]  /*0250*/  @!P2 LOP3.LUT R5, RZ, R0, RZ, 0x33, !PT ;  /* 0x00000000ff05a212 */ /* 0x000fc800078e33ff */
[----:B------:R-:W-:-:S04]  /*0260*/  IADD3 R2, PT, PT, R6, R5, RZ ;  /* 0x0000000506027210 */ /* 0x000fc80007ffe0ff */
[C---:B------:R-:W-:Y:S02]  /*0270*/  LOP3.LUT R4, R2.reuse, 0x3, RZ, 0xc0, !PT ;  /* 0x0000000302047812 */ /* 0x040fe400078ec0ff */
[----:B------:R-:W-:Y:S02]  /*0280*/  ISETP.GE.U32.AND P1, PT, R2, 0x3, PT ;  /* 0x000000030200780c */ /* 0x000fe40003f26070 */
[----:B------:R-:W-:-:S13]  /*0290*/  ISETP.NE.AND P0, PT, R4, 0x3, PT ;  /* 0x000000030400780c */ /* 0x000fda0003f05270 */
[----:B------:R-:W-:Y:S05]  /*02a0*/  @!P0 BRA `(.L_x_3) ;  /* 0x0000000000308947 */ /* 0x000fea0003800000 */
[----:B------:R-:W0:Y:S01]  /*02b0*/  LDC.64 R6, c[0x0][0x380] ;  /* 0x0000e000ff067b82 */ /* 0x000e220000000a00 */
[----:B------:R-:W-:Y:S01]  /*02c0*/  IADD3 R2, PT, PT, R2, 0x1, RZ ;  /* 0x0000000102027810 */ /* 0x000fe20007ffe0ff */
[----:B------:R-:W-:-:S03]  /*02d0*/  IMAD.MOV.U32 R13, RZ, RZ, RZ ;  /* 0x000000ffff0d7224 */ /* 0x000fc600078e00ff */
[----:B------:R-:W-:-:S04]  /*02e0*/  LOP3.LUT R2, R2, 0x3, RZ, 0xc0, !PT ;  /* 0x0000000302027812 */ /* 0x000fc800078ec0ff */
[----:B------:R-:W-:-:S07]  /*02f0*/  IADD3 R2, PT, PT, -R2, RZ, RZ ;  /* 0x000000ff02027210 */ /* 0x000fce0007ffe1ff */
.L_x_4:
[----:B0-----:R-:W-:-:S06]  /*0300*/  IMAD.WIDE R4, R3, 0x4, R6 ;  /* 0x0000000403047825 */ /* 0x001fcc00078e0206 */
[----:B------:R-:W2:Y:S01]  /*0310*/  LDG.E.CONSTANT R4, desc[UR4][R4.64] ;  /* 0x0000000404047981 */ /* 0x000ea2000c1e9900 */
[----:B------:R-:W-:Y:S01]  /*0320*/  VIADD R2, R2, 0x1 ;  /* 0x0000000102027836 */ /* 0x000fe20000000000 */
[----:B------:R-:W-:-:S04]  /*0330*/  IADD3 R3, PT, PT, R0, R3, RZ ;  /* 0x0000000300037210 */ /* 0x000fc80007ffe0ff */
[----:B------:R-:W-:Y:S01]  /*0340*/  ISETP.NE.AND P0, PT, R2, RZ, PT ;  /* 0x000000ff0200720c */ /* 0x000fe20003f05270 */
[----:B--2---:R-:W-:-:S12]  /*0350*/  FADD R13, R4, R13 ;  /* 0x0000000d040d7221 */ /* 0x004fd80000000000 */
[----:B------:R-:W-:Y:S05]  /*0360*/  @P0 BRA `(.L_x_4) ;  /* 0xfffffffc00e40947 */ /* 0x000fea000383ffff */
.L_x_3:
[----:B------:R-:W-:Y:S05]  /*0370*/  BSYNC.RECONVERGENT B1 ;  /* 0x0000000000017941 */ /* 0x000fea0003800200 */
.L_x_2:
[----:B------:R-:W-:Y:S05]  /*0380*/  @!P1 BRA `(.L_x_1) ;  /* 0x0000000000409947 */ /* 0x000fea0003800000 */
.L_x_5:
[----:B------:R-:W0:Y:S02]  /*0390*/  LDC.64 R4, c[0x0][0x380] ;  /* 0x0000e000ff047b82 */ /* 0x000e240000000a00 */
[----:B0-----:R-:W-:-:S04]  /*03a0*/  IMAD.WIDE R10, R3, 0x4, R4 ;  /* 0x00000004030a7825 */ /* 0x001fc800078e0204 */
[C---:B------:R-:W-:Y:S02]  /*03b0*/  IMAD.WIDE R4, R0.reuse, 0x4, R10 ;  /* 0x0000000400047825 */ /* 0x040fe400078e020a */
[----:B------:R-:W2:Y:S02]  /*03c0*/  LDG.E.CONSTANT R10, desc[UR4][R10.64] ;  /* 0x000000040a0a7981 */ /* 0x000ea4000c1e9900 */
[C---:B------:R-:W-:Y:S02]  /*03d0*/  IMAD.WIDE R6, R0.reuse, 0x4, R4 ;  /* 0x0000000400067825 */ /* 0x040fe400078e0204 */
[----:B------:R-:W3:Y:S02]  /*03e0*/  LDG.E.CONSTANT R4, desc[UR4][R4.64] ;  /* 0x0000000404047981 */ /* 0x000ee4000c1e9900 */
[C---:B------:R-:W-:Y:S02]  /*03f0*/  IMAD.WIDE R8, R0.reuse, 0x4, R6 ;  /* 0x0000000400087825 */ /* 0x040fe400078e0206 */
[----:B------:R-:W4:Y:S04]  /*0400*/  LDG.E.CONSTANT R7, desc[UR4][R6.64] ;  /* 0x0000000406077981 */ /* 0x000f28000c1e9900 */
[----:B------:R-:W5:Y:S01]  /*0410*/  LDG.E.CONSTANT R9, desc[UR4][R8.64] ;  /* 0x0000000408097981 */ /* 0x000f62000c1e9900 */
[----:B------:R-:W-:-:S05]  /*0420*/  IMAD R3, R0, 0x4, R3 ;  /* 0x0000000400037824 */ /* 0x000fca00078e0203 */
[----:B------:R-:W-:Y:S01]  /*0430*/  ISETP.GE.AND P0, PT, R3, UR8, PT ;  /* 0x0000000803007c0c */ /* 0x000fe2000bf06270 */
[----:B--2---:R-:W-:-:S04]  /*0440*/  FADD R13, R10, R13 ;  /* 0x0000000d0a0d7221 */ /* 0x004fc80000000000 */
[----:B---3--:R-:W-:-:S04]  /*0450*/  FADD R2, R13, R4 ;  /* 0x000000040d027221 */ /* 0x008fc80000000000 */
[----:B----4-:R-:W-:-:S04]  /*0460*/  FADD R2, R2, R7 ;  /* 0x0000000702027221 */ /* 0x010fc80000000000 */
[----:B-----5:R-:W-:Y:S01]  /*0470*/  FADD R13, R2, R9 ;  /* 0x00000009020d7221 */ /* 0x020fe20000000000 */
[----:B------:R-:W-:Y:S06]  /*0480*/  @!P0 BRA `(.L_x_5) ;  /* 0xfffffffc00c08947 */ /* 0x000fec000383ffff */
.L_x_1:
[----:B------:R-:W-:Y:S05]  /*0490*/  BSYNC.RECONVERGENT B0 ;  /* 0x0000000000007941 */ /* 0x000fea0003800200 */
.L_x_0:
[----:B------:R-:W0:Y:S02]  /*04a0*/  LDC.64 R2, c[0x0][0x390] ;  /* 0x0000e400ff027b82 */ /* 0x000e240000000a00 */
[----:B0-----:R-:W-:Y:S01]  /*04b0*/  REDG.E.ADD.F32.FTZ.RN.STRONG.GPU desc[UR4][R2.64], R13 ;  /* 0x0000000d020079a6 */ /* 0x001fe2000c12f304 */
[----:B------:R-:W-:Y:S05]  /*04c0*/  EXIT ;  /* 0x000000000000794d */ /* 0x000fea0003800000 */
.L_x_6:
[----:B------:R-:W-:-:S00]  /*04d0*/  BRA `(.L_x_6) ;  /* 0xfffffffc00fc7947 */ /* 0x000fc0000383ffff */
[----:B------:R-:W-:-:S00]  /*04e0*/  NOP ;  /* 0x0000000000007918 */ /* 0x000fc00000000000 */
        /* <DEDUP_REMOVED lines=9> */
.L_x_7:


//--------------------- .nv.shared.reserved.0     --------------------------
	.section	.nv.shared.reserved.0,"aw",@nobits
	.weak		__nv_reservedSMEM_offset_0_alias
	.size		__nv_reservedSMEM_offset_0_alias, 0, 64
	.other		__nv_reservedSMEM_offset_0_alias,@"STO_CUDA_RESERVED_SHARED STV_DEFAULT"
__nv_reservedSMEM_offset_0_alias:
	.zero		0
	.zero		64


//--------------------- .nv.constant0._Z15sumGlobalAtomicPKfiPf --------------------------
	.section	.nv.constant0._Z15sumGlobalAtomicPKfiPf,"a",@progbits
	.sectionflags	@""
	.align	4
.nv.constant0._Z15sumGlobalAtomicPKfiPf:
	.zero		920


//--------------------- SYMBOLS --------------------------

	.type		.nv.reservedSmem.offset0,@object
	.size		.nv.reservedSmem.offset0,0x4
